//
// Generated by NVIDIA NVVM Compiler
//
// Compiler Build ID: CL-36424714
// Cuda compilation tools, release 13.0, V13.0.88
// Based on NVVM 20.0.0
//

.version 9.0
.target sm_100
.address_size 64

	// .globl	_Z10fillMatrixPiPcS0_iii
.global .align 1 .b8 _ZN34_INTERNAL_362518e3_4_k_cu_c4912e014cuda3std3__45__cpo5beginE[1];
.global .align 1 .b8 _ZN34_INTERNAL_362518e3_4_k_cu_c4912e014cuda3std3__45__cpo3endE[1];
.global .align 1 .b8 _ZN34_INTERNAL_362518e3_4_k_cu_c4912e014cuda3std3__45__cpo6cbeginE[1];
.global .align 1 .b8 _ZN34_INTERNAL_362518e3_4_k_cu_c4912e014cuda3std3__45__cpo4cendE[1];
.global .align 1 .b8 _ZN34_INTERNAL_362518e3_4_k_cu_c4912e014cuda3std3__45__cpo6rbeginE[1];
.global .align 1 .b8 _ZN34_INTERNAL_362518e3_4_k_cu_c4912e014cuda3std3__45__cpo4rendE[1];
.global .align 1 .b8 _ZN34_INTERNAL_362518e3_4_k_cu_c4912e014cuda3std3__45__cpo7crbeginE[1];
.global .align 1 .b8 _ZN34_INTERNAL_362518e3_4_k_cu_c4912e014cuda3std3__45__cpo5crendE[1];
.global .align 1 .b8 _ZN34_INTERNAL_362518e3_4_k_cu_c4912e014cuda3std3__436_GLOBAL__N__362518e3_4_k_cu_c4912e016ignoreE[1];
.global .align 1 .b8 _ZN34_INTERNAL_362518e3_4_k_cu_c4912e014cuda3std3__419piecewise_constructE[1];
.global .align 1 .b8 _ZN34_INTERNAL_362518e3_4_k_cu_c4912e014cuda3std3__48in_placeE[1];
.global .align 1 .b8 _ZN34_INTERNAL_362518e3_4_k_cu_c4912e014cuda3std3__420unreachable_sentinelE[1];
.global .align 1 .b8 _ZN34_INTERNAL_362518e3_4_k_cu_c4912e014cuda3std3__47nulloptE[1];
.global .align 1 .b8 _ZN34_INTERNAL_362518e3_4_k_cu_c4912e014cuda3std3__48unexpectE[1];
.global .align 1 .b8 _ZN34_INTERNAL_362518e3_4_k_cu_c4912e014cuda3std6ranges3__45__cpo4swapE[1];
.global .align 1 .b8 _ZN34_INTERNAL_362518e3_4_k_cu_c4912e014cuda3std6ranges3__45__cpo9iter_moveE[1];
.global .align 1 .b8 _ZN34_INTERNAL_362518e3_4_k_cu_c4912e014cuda3std6ranges3__45__cpo5beginE[1];
.global .align 1 .b8 _ZN34_INTERNAL_362518e3_4_k_cu_c4912e014cuda3std6ranges3__45__cpo3endE[1];
.global .align 1 .b8 _ZN34_INTERNAL_362518e3_4_k_cu_c4912e014cuda3std6ranges3__45__cpo6cbeginE[1];
.global .align 1 .b8 _ZN34_INTERNAL_362518e3_4_k_cu_c4912e014cuda3std6ranges3__45__cpo4cendE[1];
.global .align 1 .b8 _ZN34_INTERNAL_362518e3_4_k_cu_c4912e014cuda3std6ranges3__45__cpo7advanceE[1];
.global .align 1 .b8 _ZN34_INTERNAL_362518e3_4_k_cu_c4912e014cuda3std6ranges3__45__cpo9iter_swapE[1];
.global .align 1 .b8 _ZN34_INTERNAL_362518e3_4_k_cu_c4912e014cuda3std6ranges3__45__cpo4nextE[1];
.global .align 1 .b8 _ZN34_INTERNAL_362518e3_4_k_cu_c4912e014cuda3std6ranges3__45__cpo4prevE[1];
.global .align 1 .b8 _ZN34_INTERNAL_362518e3_4_k_cu_c4912e014cuda3std6ranges3__45__cpo4dataE[1];
.global .align 1 .b8 _ZN34_INTERNAL_362518e3_4_k_cu_c4912e014cuda3std6ranges3__45__cpo5cdataE[1];
.global .align 1 .b8 _ZN34_INTERNAL_362518e3_4_k_cu_c4912e014cuda3std6ranges3__45__cpo4sizeE[1];
.global .align 1 .b8 _ZN34_INTERNAL_362518e3_4_k_cu_c4912e014cuda3std6ranges3__45__cpo5ssizeE[1];
.global .align 1 .b8 _ZN34_INTERNAL_362518e3_4_k_cu_c4912e014cuda3std6ranges3__45__cpo8distanceE[1];
.global .align 1 .b8 _ZN34_INTERNAL_362518e3_4_k_cu_c4912e016thrust24THRUST_300001_SM_1000_NS8cuda_cub3parE[1];
.global .align 1 .b8 _ZN34_INTERNAL_362518e3_4_k_cu_c4912e016thrust24THRUST_300001_SM_1000_NS8cuda_cub10par_nosyncE[1];
.global .align 1 .b8 _ZN34_INTERNAL_362518e3_4_k_cu_c4912e016thrust24THRUST_300001_SM_1000_NS6system6detail10sequential3seqE[1];
.global .align 1 .b8 _ZN34_INTERNAL_362518e3_4_k_cu_c4912e016thrust24THRUST_300001_SM_1000_NS12placeholders2_1E[1];
.global .align 1 .b8 _ZN34_INTERNAL_362518e3_4_k_cu_c4912e016thrust24THRUST_300001_SM_1000_NS12placeholders2_2E[1];
.global .align 1 .b8 _ZN34_INTERNAL_362518e3_4_k_cu_c4912e016thrust24THRUST_300001_SM_1000_NS12placeholders2_3E[1];
.global .align 1 .b8 _ZN34_INTERNAL_362518e3_4_k_cu_c4912e016thrust24THRUST_300001_SM_1000_NS12placeholders2_4E[1];
.global .align 1 .b8 _ZN34_INTERNAL_362518e3_4_k_cu_c4912e016thrust24THRUST_300001_SM_1000_NS12placeholders2_5E[1];
.global .align 1 .b8 _ZN34_INTERNAL_362518e3_4_k_cu_c4912e016thrust24THRUST_300001_SM_1000_NS12placeholders2_6E[1];
.global .align 1 .b8 _ZN34_INTERNAL_362518e3_4_k_cu_c4912e016thrust24THRUST_300001_SM_1000_NS12placeholders2_7E[1];
.global .align 1 .b8 _ZN34_INTERNAL_362518e3_4_k_cu_c4912e016thrust24THRUST_300001_SM_1000_NS12placeholders2_8E[1];
.global .align 1 .b8 _ZN34_INTERNAL_362518e3_4_k_cu_c4912e016thrust24THRUST_300001_SM_1000_NS12placeholders2_9E[1];
.global .align 1 .b8 _ZN34_INTERNAL_362518e3_4_k_cu_c4912e016thrust24THRUST_300001_SM_1000_NS12placeholders3_10E[1];
.global .align 1 .b8 _ZN34_INTERNAL_362518e3_4_k_cu_c4912e016thrust24THRUST_300001_SM_1000_NS3seqE[1];

.visible .entry _Z10fillMatrixPiPcS0_iii(
	.param .u64 .ptr .align 1 _Z10fillMatrixPiPcS0_iii_param_0,
	.param .u64 .ptr .align 1 _Z10fillMatrixPiPcS0_iii_param_1,
	.param .u64 .ptr .align 1 _Z10fillMatrixPiPcS0_iii_param_2,
	.param .u32 _Z10fillMatrixPiPcS0_iii_param_3,
	.param .u32 _Z10fillMatrixPiPcS0_iii_param_4,
	.param .u32 _Z10fillMatrixPiPcS0_iii_param_5
)
{
	.reg .pred 	%p<5>;
	.reg .b16 	%rs<3>;
	.reg .b32 	%r<25>;
	.reg .b64 	%rd<15>;

	ld.param.u64 	%rd1, [_Z10fillMatrixPiPcS0_iii_param_0];
	ld.param.u64 	%rd2, [_Z10fillMatrixPiPcS0_iii_param_1];
	ld.param.u64 	%rd3, [_Z10fillMatrixPiPcS0_iii_param_2];
	ld.param.u32 	%r5, [_Z10fillMatrixPiPcS0_iii_param_3];
	ld.param.u32 	%r6, [_Z10fillMatrixPiPcS0_iii_param_4];
	ld.param.u32 	%r4, [_Z10fillMatrixPiPcS0_iii_param_5];
	mov.u32 	%r7, %ctaid.y;
	mov.u32 	%r8, %ntid.y;
	mov.u32 	%r9, %tid.y;
	mad.lo.s32 	%r1, %r7, %r8, %r9;
	mov.u32 	%r10, %ctaid.x;
	mov.u32 	%r11, %ntid.x;
	mov.u32 	%r12, %tid.x;
	mad.lo.s32 	%r2, %r10, %r11, %r12;
	add.s32 	%r3, %r2, 1;
	setp.ge.s32 	%p1, %r1, %r5;
	setp.gt.s32 	%p2, %r3, %r6;
	or.pred  	%p3, %p1, %p2;
	@%p3 bra 	$L__BB0_2;
	cvta.to.global.u64 	%rd4, %rd2;
	cvta.to.global.u64 	%rd5, %rd3;
	cvta.to.global.u64 	%rd6, %rd1;
	mul.lo.s32 	%r13, %r4, %r1;
	add.s32 	%r14, %r13, %r4;
	cvt.u64.u32 	%rd7, %r1;
	add.s64 	%rd8, %rd4, %rd7;
	ld.global.u8 	%rs1, [%rd8];
	cvt.s64.s32 	%rd9, %r2;
	add.s64 	%rd10, %rd5, %rd9;
	ld.global.u8 	%rs2, [%rd10];
	setp.eq.s16 	%p4, %rs1, %rs2;
	selp.b32 	%r15, 2, -1, %p4;
	add.s32 	%r16, %r13, %r3;
	mul.wide.s32 	%rd11, %r16, 4;
	add.s64 	%rd12, %rd6, %rd11;
	ld.global.u32 	%r17, [%rd12];
	add.s32 	%r18, %r14, %r2;
	mul.wide.s32 	%rd13, %r18, 4;
	add.s64 	%rd14, %rd6, %rd13;
	ld.global.u32 	%r19, [%rd14];
	max.s32 	%r20, %r17, %r19;
	add.s32 	%r21, %r20, -2;
	ld.global.u32 	%r22, [%rd12+-4];
	add.s32 	%r23, %r22, %r15;
	max.s32 	%r24, %r21, %r23;
	st.global.u32 	[%rd14+4], %r24;
$L__BB0_2:
	ret;

}
	// .globl	_ZN3cub18CUB_300001_SM_10006detail11EmptyKernelIvEEvv
.visible .entry _ZN3cub18CUB_300001_SM_10006detail11EmptyKernelIvEEvv()
{


	ret;

}
	// .globl	_ZN3cub18CUB_300001_SM_10006detail8for_each13static_kernelINS2_12policy_hub_t12policy_500_tEmN6thrust24THRUST_300001_SM_1000_NS8cuda_cub20__uninitialized_fill7functorINS7_10device_ptrIiEEiEEEEvT0_T1_
.visible .entry _ZN3cub18CUB_300001_SM_10006detail8for_each13static_kernelINS2_12policy_hub_t12policy_500_tEmN6thrust24THRUST_300001_SM_1000_NS8cuda_cub20__uninitialized_fill7functorINS7_10device_ptrIiEEiEEEEvT0_T1_(
	.param .u64 _ZN3cub18CUB_300001_SM_10006detail8for_each13static_kernelINS2_12policy_hub_t12policy_500_tEmN6thrust24THRUST_300001_SM_1000_NS8cuda_cub20__uninitialized_fill7functorINS7_10device_ptrIiEEiEEEEvT0_T1__param_0,
	.param .align 8 .b8 _ZN3cub18CUB_300001_SM_10006detail8for_each13static_kernelINS2_12policy_hub_t12policy_500_tEmN6thrust24THRUST_300001_SM_1000_NS8cuda_cub20__uninitialized_fill7functorINS7_10device_ptrIiEEiEEEEvT0_T1__param_1[16]
)
.maxntid 256
{
	.reg .pred 	%p<4>;
	.reg .b16 	%rs<5>;
	.reg .b32 	%r<12>;
	.reg .b64 	%rd<16>;

	ld.param.u32 	%r3, [_ZN3cub18CUB_300001_SM_10006detail8for_each13static_kernelINS2_12policy_hub_t12policy_500_tEmN6thrust24THRUST_300001_SM_1000_NS8cuda_cub20__uninitialized_fill7functorINS7_10device_ptrIiEEiEEEEvT0_T1__param_1+8];
	ld.param.u64 	%rd4, [_ZN3cub18CUB_300001_SM_10006detail8for_each13static_kernelINS2_12policy_hub_t12policy_500_tEmN6thrust24THRUST_300001_SM_1000_NS8cuda_cub20__uninitialized_fill7functorINS7_10device_ptrIiEEiEEEEvT0_T1__param_1];
	ld.param.u64 	%rd5, [_ZN3cub18CUB_300001_SM_10006detail8for_each13static_kernelINS2_12policy_hub_t12policy_500_tEmN6thrust24THRUST_300001_SM_1000_NS8cuda_cub20__uninitialized_fill7functorINS7_10device_ptrIiEEiEEEEvT0_T1__param_0];
	mov.u32 	%r9, %ctaid.x;
	mul.wide.u32 	%rd1, %r9, 512;
	sub.s64 	%rd2, %rd5, %rd1;
	setp.lt.u64 	%p1, %rd2, 512;
	@%p1 bra 	$L__BB2_2;
	mov.u32 	%r11, %tid.x;
	cvta.to.global.u64 	%rd11, %rd4;
	cvt.u64.u32 	%rd12, %r11;
	add.s64 	%rd13, %rd1, %rd12;
	shl.b64 	%rd14, %rd13, 2;
	add.s64 	%rd15, %rd11, %rd14;
	st.global.u32 	[%rd15], %r3;
	st.global.u32 	[%rd15+1024], %r3;
	bra.uni 	$L__BB2_6;
$L__BB2_2:
	cvta.to.global.u64 	%rd6, %rd4;
	mov.u32 	%r2, %tid.x;
	cvt.u64.u32 	%rd7, %r2;
	setp.le.u64 	%p2, %rd2, %rd7;
	add.s64 	%rd8, %rd1, %rd7;
	shl.b64 	%rd9, %rd8, 2;
	add.s64 	%rd3, %rd6, %rd9;
	@%p2 bra 	$L__BB2_4;
	st.global.u32 	[%rd3], %r3;
$L__BB2_4:
	add.s32 	%r10, %r2, 256;
	cvt.u64.u32 	%rd10, %r10;
	setp.le.u64 	%p3, %rd2, %rd10;
	@%p3 bra 	$L__BB2_6;
	st.global.u32 	[%rd3+1024], %r3;
$L__BB2_6:
	ret;

}


// ===== COMPILED SASS (sm_100) =====

	.target	sm_100

	.elftype	@"ET_EXEC"


//--------------------- .note.nv.tkinfo           --------------------------
	.section	.note.nv.tkinfo,"",@"SHT_NOTE"
	.sectionflags	@"SHF_NOTE_NV_TKINFO"
	.tkinfo
        /*0018*/ 	.word	0x00000002
        /*0030*/ 	.string	""
        /*0030*/ 	.string	"ptxas"
        /*0030*/ 	.string	"Cuda compilation tools, release 13.0, V13.0.88"
        /*0030*/ 	.string	"Build cuda_13.0.r13.0/compiler.36424714_0"
        /*0030*/ 	.string	"-arch sm_100 -m 64 "



//--------------------- .note.nv.cuinfo           --------------------------
	.section	.note.nv.cuinfo,"",@"SHT_NOTE"
	.sectionflags	@"SHF_NOTE_NV_CUINFO"
        /*0018*/ 	.short	0x0002
        /*001a*/ 	.short	0x0064
        /*001c*/ 	.short	0x0082
	.zero		2


//--------------------- .nv.info                  --------------------------
	.section	.nv.info,"",@"SHT_CUDA_INFO"
	.align	4


	//----- nvinfo : EIATTR_REGCOUNT
	.align		4
        /*0000*/ 	.byte	0x04, 0x2f
        /*0002*/ 	.short	(.L_44 - .L_43)
	.align		4
.L_43:
        /*0004*/ 	.word	index@(_Z10fillMatrixPiPcS0_iii)
        /*0008*/ 	.word	0x00000010


	//----- nvinfo : EIATTR_FRAME_SIZE
	.align		4
.L_44:
        /*000c*/ 	.byte	0x04, 0x11
        /*000e*/ 	.short	(.L_46 - .L_45)
	.align		4
.L_45:
        /*0010*/ 	.word	index@(_Z10fillMatrixPiPcS0_iii)
        /*0014*/ 	.word	0x00000000


	//----- nvinfo : EIATTR_REGCOUNT
	.align		4
.L_46:
        /*0018*/ 	.byte	0x04, 0x2f
        /*001a*/ 	.short	(.L_48 - .L_47)
	.align		4
.L_47:
        /*001c*/ 	.word	index@(_ZN3cub18CUB_300001_SM_10006detail11EmptyKernelIvEEvv)
        /*0020*/ 	.word	0x00000004


	//----- nvinfo : EIATTR_FRAME_SIZE
	.align		4
.L_48:
        /*0024*/ 	.byte	0x04, 0x11
        /*0026*/ 	.short	(.L_50 - .L_49)
	.align		4
.L_49:
        /*0028*/ 	.word	index@(_ZN3cub18CUB_300001_SM_10006detail11EmptyKernelIvEEvv)
        /*002c*/ 	.word	0x00000000


	//----- nvinfo : EIATTR_REGCOUNT
	.align		4
.L_50:
        /*0030*/ 	.byte	0x04, 0x2f
        /*0032*/ 	.short	(.L_52 - .L_51)
	.align		4
.L_51:
        /*0034*/ 	.word	index@(_ZN3cub18CUB_300001_SM_10006detail8for_each13static_kernelINS2_12policy_hub_t12policy_500_tEmN6thrust24THRUST_300001_SM_1000_NS8cuda_cub20__uninitialized_fill7functorINS7_10device_ptrIiEEiEEEEvT0_T1_)
        /*0038*/ 	.word	0x00000008


	//----- nvinfo : EIATTR_FRAME_SIZE
	.align		4
.L_52:
        /*003c*/ 	.byte	0x04, 0x11
        /*003e*/ 	.short	(.L_54 - .L_53)
	.align		4
.L_53:
        /*0040*/ 	.word	index@(_ZN3cub18CUB_300001_SM_10006detail8for_each13static_kernelINS2_12policy_hub_t12policy_500_tEmN6thrust24THRUST_300001_SM_1000_NS8cuda_cub20__uninitialized_fill7functorINS7_10device_ptrIiEEiEEEEvT0_T1_)
        /*0044*/ 	.word	0x00000000


	//----- nvinfo : EIATTR_MIN_STACK_SIZE
	.align		4
.L_54:
        /*0048*/ 	.byte	0x04, 0x12
        /*004a*/ 	.short	(.L_56 - .L_55)
	.align		4
.L_55:
        /*004c*/ 	.word	index@(_ZN3cub18CUB_300001_SM_10006detail8for_each13static_kernelINS2_12policy_hub_t12policy_500_tEmN6thrust24THRUST_300001_SM_1000_NS8cuda_cub20__uninitialized_fill7functorINS7_10device_ptrIiEEiEEEEvT0_T1_)
        /*0050*/ 	.word	0x00000000


	//----- nvinfo : EIATTR_MIN_STACK_SIZE
	.align		4
.L_56:
        /*0054*/ 	.byte	0x04, 0x12
        /*0056*/ 	.short	(.L_58 - .L_57)
	.align		4
.L_57:
        /*0058*/ 	.word	index@(_ZN3cub18CUB_300001_SM_10006detail11EmptyKernelIvEEvv)
        /*005c*/ 	.word	0x00000000


	//----- nvinfo : EIATTR_MIN_STACK_SIZE
	.align		4
.L_58:
        /*0060*/ 	.byte	0x04, 0x12
        /*0062*/ 	.short	(.L_60 - .L_59)
	.align		4
.L_59:
        /*0064*/ 	.word	index@(_Z10fillMatrixPiPcS0_iii)
        /*0068*/ 	.word	0x00000000
.L_60:


//--------------------- .nv.compat                --------------------------
	.section	.nv.compat,"",@"SHT_CUDA_COMPAT_INFO"
	.align	4
        /*0000*/ 	.byte	0x02, 0x09, 0x00, 0x00, 0x02, 0x02, 0x01, 0x00, 0x02, 0x05, 0x05, 0x00, 0x03, 0x07, 0x01, 0x01
        /*0010*/ 	.byte	0x02, 0x03, 0x00, 0x00, 0x02, 0x06, 0x01, 0x00, 0x04, 0x0b, 0x08, 0x00, 0x09, 0x00, 0x00, 0x00
        /*0020*/ 	.byte	0x00, 0x00, 0x00, 0x00


//--------------------- .nv.info._ZN3cub18CUB_300001_SM_10006detail8for_each13static_kernelINS2_12policy_hub_t12policy_500_tEmN6thrust24THRUST_300001_SM_1000_NS8cuda_cub20__uninitialized_fill7functorINS7_10device_ptrIiEEiEEEEvT0_T1_ --------------------------
	.section	.nv.info._ZN3cub18CUB_300001_SM_10006detail8for_each13static_kernelINS2_12policy_hub_t12policy_500_tEmN6thrust24THRUST_300001_SM_1000_NS8cuda_cub20__uninitialized_fill7functorINS7_10device_ptrIiEEiEEEEvT0_T1_,"",@"SHT_CUDA_INFO"
	.sectionflags	@""
	.align	4


	//----- nvinfo : EIATTR_CUDA_API_VERSION
	.align		4
        /*0000*/ 	.byte	0x04, 0x37
        /*0002*/ 	.short	(.L_62 - .L_61)
.L_61:
        /*0004*/ 	.word	0x00000082


	//----- nvinfo : EIATTR_KPARAM_INFO
	.align		4
.L_62:
        /*0008*/ 	.byte	0x04, 0x17
        /*000a*/ 	.short	(.L_64 - .L_63)
.L_63:
        /*000c*/ 	.word	0x00000000
        /*0010*/ 	.short	0x0001
        /*0012*/ 	.short	0x0008
        /*0014*/ 	.byte	0x00, 0xf0, 0x41, 0x00


	//----- nvinfo : EIATTR_KPARAM_INFO
	.align		4
.L_64:
        /*0018*/ 	.byte	0x04, 0x17
        /*001a*/ 	.short	(.L_66 - .L_65)
.L_65:
        /*001c*/ 	.word	0x00000000
        /*0020*/ 	.short	0x0000
        /*0022*/ 	.short	0x0000
        /*0024*/ 	.byte	0x00, 0xf0, 0x21, 0x00


	//----- nvinfo : EIATTR_SPARSE_MMA_MASK
	.align		4
.L_66:
        /*0028*/ 	.byte	0x03, 0x50
        /*002a*/ 	.short	0x0000


	//----- nvinfo : EIATTR_MAXREG_COUNT
	.align		4
        /*002c*/ 	.byte	0x03, 0x1b
        /*002e*/ 	.short	0x00ff


	//----- nvinfo : EIATTR_MERCURY_ISA_VERSION
	.align		4
        /*0030*/ 	.byte	0x03, 0x5f
        /*0032*/ 	.short	0x0101


	//----- nvinfo : EIATTR_VRC_CTA_INIT_COUNT
	.align		4
        /*0034*/ 	.byte	0x02, 0x4a
	.zero		1
	.zero		1


	//----- nvinfo : EIATTR_EXIT_INSTR_OFFSETS
	.align		4
        /*0038*/ 	.byte	0x04, 0x1c
        /*003a*/ 	.short	(.L_68 - .L_67)


	//   ....[0]....
.L_67:
        /*003c*/ 	.word	0x00000130


	//   ....[1]....
        /*0040*/ 	.word	0x00000230


	//   ....[2]....
        /*0044*/ 	.word	0x00000260


	//----- nvinfo : EIATTR_MAX_THREADS
	.align		4
.L_68:
        /*0048*/ 	.byte	0x04, 0x05
        /*004a*/ 	.short	(.L_70 - .L_69)
.L_69:
        /*004c*/ 	.word	0x00000100
        /*0050*/ 	.word	0x00000001
        /*0054*/ 	.word	0x00000001


	//----- nvinfo : EIATTR_CBANK_PARAM_SIZE
	.align		4
.L_70:
        /*0058*/ 	.byte	0x03, 0x19
        /*005a*/ 	.short	0x0018


	//----- nvinfo : EIATTR_PARAM_CBANK
	.align		4
        /*005c*/ 	.byte	0x04, 0x0a
        /*005e*/ 	.short	(.L_72 - .L_71)
	.align		4
.L_71:
        /*0060*/ 	.word	index@(.nv.constant0._ZN3cub18CUB_300001_SM_10006detail8for_each13static_kernelINS2_12policy_hub_t12policy_500_tEmN6thrust24THRUST_300001_SM_1000_NS8cuda_cub20__uninitialized_fill7functorINS7_10device_ptrIiEEiEEEEvT0_T1_)
        /*0064*/ 	.short	0x0380
        /*0066*/ 	.short	0x0018


	//----- nvinfo : EIATTR_SW_WAR
	.align		4
.L_72:
        /*0068*/ 	.byte	0x04, 0x36
        /*006a*/ 	.short	(.L_74 - .L_73)
.L_73:
        /*006c*/ 	.word	0x00000008
.L_74:


//--------------------- .nv.info._ZN3cub18CUB_300001_SM_10006detail11EmptyKernelIvEEvv --------------------------
	.section	.nv.info._ZN3cub18CUB_300001_SM_10006detail11EmptyKernelIvEEvv,"",@"SHT_CUDA_INFO"
	.sectionflags	@""
	.align	4


	//----- nvinfo : EIATTR_CUDA_API_VERSION
	.align		4
        /*0000*/ 	.byte	0x04, 0x37
        /*0002*/ 	.short	(.L_76 - .L_75)
.L_75:
        /*0004*/ 	.word	0x00000082


	//----- nvinfo : EIATTR_SPARSE_MMA_MASK
	.align		4
.L_76:
        /*0008*/ 	.byte	0x03, 0x50
        /*000a*/ 	.short	0x0000


	//----- nvinfo : EIATTR_MAXREG_COUNT
	.align		4
        /*000c*/ 	.byte	0x03, 0x1b
        /*000e*/ 	.short	0x00ff


	//----- nvinfo : EIATTR_MERCURY_ISA_VERSION
	.align		4
        /*0010*/ 	.byte	0x03, 0x5f
        /*0012*/ 	.short	0x0101


	//----- nvinfo : EIATTR_VRC_CTA_INIT_COUNT
	.align		4
        /*0014*/ 	.byte	0x02, 0x4a
	.zero		1
	.zero		1


	//----- nvinfo : EIATTR_EXIT_INSTR_OFFSETS
	.align		4
        /*0018*/ 	.byte	0x04, 0x1c
        /*001a*/ 	.short	(.L_78 - .L_77)


	//   ....[0]....
.L_77:
        /*001c*/ 	.word	0x00000010


	//----- nvinfo : EIATTR_SW_WAR
	.align		4
.L_78:
        /*0020*/ 	.byte	0x04, 0x36
        /*0022*/ 	.short	(.L_80 - .L_79)
.L_79:
        /*0024*/ 	.word	0x00000008
.L_80:


//--------------------- .nv.info._Z10fillMatrixPiPcS0_iii --------------------------
	.section	.nv.info._Z10fillMatrixPiPcS0_iii,"",@"SHT_CUDA_INFO"
	.sectionflags	@""
	.align	4


	//----- nvinfo : EIATTR_CUDA_API_VERSION
	.align		4
        /*0000*/ 	.byte	0x04, 0x37
        /*0002*/ 	.short	(.L_82 - .L_81)
.L_81:
        /*0004*/ 	.word	0x00000082


	//----- nvinfo : EIATTR_KPARAM_INFO
	.align		4
.L_82:
        /*0008*/ 	.byte	0x04, 0x17
        /*000a*/ 	.short	(.L_84 - .L_83)
.L_83:
        /*000c*/ 	.word	0x00000000
        /*0010*/ 	.short	0x0005
        /*0012*/ 	.short	0x0020
        /*0014*/ 	.byte	0x00, 0xf0, 0x11, 0x00


	//----- nvinfo : EIATTR_KPARAM_INFO
	.align		4
.L_84:
        /*0018*/ 	.byte	0x04, 0x17
        /*001a*/ 	.short	(.L_86 - .L_85)
.L_85:
        /*001c*/ 	.word	0x00000000
        /*0020*/ 	.short	0x0004
        /*0022*/ 	.short	0x001c
        /*0024*/ 	.byte	0x00, 0xf0, 0x11, 0x00


	//----- nvinfo : EIATTR_KPARAM_INFO
	.align		4
.L_86:
        /*0028*/ 	.byte	0x04, 0x17
        /*002a*/ 	.short	(.L_88 - .L_87)
.L_87:
        /*002c*/ 	.word	0x00000000
        /*0030*/ 	.short	0x0003
        /*0032*/ 	.short	0x0018
        /*0034*/ 	.byte	0x00, 0xf0, 0x11, 0x00


	//----- nvinfo : EIATTR_KPARAM_INFO
	.align		4
.L_88:
        /*0038*/ 	.byte	0x04, 0x17
        /*003a*/ 	.short	(.L_90 - .L_89)
.L_89:
        /*003c*/ 	.word	0x00000000
        /*0040*/ 	.short	0x0002
        /*0042*/ 	.short	0x0010
        /*0044*/ 	.byte	0x00, 0xf5, 0x21, 0x00


	//----- nvinfo : EIATTR_KPARAM_INFO
	.align		4
.L_90:
        /*0048*/ 	.byte	0x04, 0x17
        /*004a*/ 	.short	(.L_92 - .L_91)
.L_91:
        /*004c*/ 	.word	0x00000000
        /*0050*/ 	.short	0x0001
        /*0052*/ 	.short	0x0008
        /*0054*/ 	.byte	0x00, 0xf5, 0x21, 0x00


	//----- nvinfo : EIATTR_KPARAM_INFO
	.align		4
.L_92:
        /*0058*/ 	.byte	0x04, 0x17
        /*005a*/ 	.short	(.L_94 - .L_93)
.L_93:
        /*005c*/ 	.word	0x00000000
        /*0060*/ 	.short	0x0000
        /*0062*/ 	.short	0x0000
        /*0064*/ 	.byte	0x00, 0xf5, 0x21, 0x00


	//----- nvinfo : EIATTR_SPARSE_MMA_MASK
	.align		4
.L_94:
        /*0068*/ 	.byte	0x03, 0x50
        /*006a*/ 	.short	0x0000


	//----- nvinfo : EIATTR_MAXREG_COUNT
	.align		4
        /*006c*/ 	.byte	0x03, 0x1b
        /*006e*/ 	.short	0x00ff


	//----- nvinfo : EIATTR_MERCURY_ISA_VERSION
	.align		4
        /*0070*/ 	.byte	0x03, 0x5f
        /*0072*/ 	.short	0x0101


	//----- nvinfo : EIATTR_VRC_CTA_INIT_COUNT
	.align		4
        /*0074*/ 	.byte	0x02, 0x4a
	.zero		1
	.zero		1


	//----- nvinfo : EIATTR_EXIT_INSTR_OFFSETS
	.align		4
        /*0078*/ 	.byte	0x04, 0x1c
        /*007a*/ 	.short	(.L_96 - .L_95)


	//   ....[0]....
.L_95:
        /*007c*/ 	.word	0x000000d0


	//   ....[1]....
        /*0080*/ 	.word	0x00000270


	//----- nvinfo : EIATTR_CBANK_PARAM_SIZE
	.align		4
.L_96:
        /*0084*/ 	.byte	0x03, 0x19
        /*0086*/ 	.short	0x0024


	//----- nvinfo : EIATTR_PARAM_CBANK
	.align		4
        /*0088*/ 	.byte	0x04, 0x0a
        /*008a*/ 	.short	(.L_98 - .L_97)
	.align		4
.L_97:
        /*008c*/ 	.word	index@(.nv.constant0._Z10fillMatrixPiPcS0_iii)
        /*0090*/ 	.short	0x0380
        /*0092*/ 	.short	0x0024


	//----- nvinfo : EIATTR_SW_WAR
	.align		4
.L_98:
        /*0094*/ 	.byte	0x04, 0x36
        /*0096*/ 	.short	(.L_100 - .L_99)
.L_99:
        /*0098*/ 	.word	0x00000008
.L_100:


//--------------------- .nv.callgraph             --------------------------
	.section	.nv.callgraph,"",@"SHT_CUDA_CALLGRAPH"
	.align	4
	.sectionentsize	8
	.align		4
        /*0000*/ 	.word	0x00000000
	.align		4
        /*0004*/ 	.word	0xffffffff
	.align		4
        /*0008*/ 	.word	0x00000000
	.align		4
        /*000c*/ 	.word	0xfffffffe
	.align		4
        /*0010*/ 	.word	0x00000000
	.align		4
        /*0014*/ 	.word	0xfffffffd
	.align		4
        /*0018*/ 	.word	0x00000000
	.align		4
        /*001c*/ 	.word	0xfffffffc


//--------------------- .nv.constant4             --------------------------
	.section	.nv.constant4,"a",@progbits
	.align	8
	.align		8
.nv.constant4:
        /*0000*/ 	.dword	_ZN34_INTERNAL_362518e3_4_k_cu_c4912e014cuda3std3__45__cpo5beginE
	.align		8
        /*0008*/ 	.dword	_ZN34_INTERNAL_362518e3_4_k_cu_c4912e014cuda3std3__45__cpo3endE
	.align		8
        /*0010*/ 	.dword	_ZN34_INTERNAL_362518e3_4_k_cu_c4912e014cuda3std3__45__cpo6cbeginE
	.align		8
        /*0018*/ 	.dword	_ZN34_INTERNAL_362518e3_4_k_cu_c4912e014cuda3std3__45__cpo4cendE
	.align		8
        /*0020*/ 	.dword	_ZN34_INTERNAL_362518e3_4_k_cu_c4912e014cuda3std3__45__cpo6rbeginE
	.align		8
        /*0028*/ 	.dword	_ZN34_INTERNAL_362518e3_4_k_cu_c4912e014cuda3std3__45__cpo4rendE
	.align		8
        /*0030*/ 	.dword	_ZN34_INTERNAL_362518e3_4_k_cu_c4912e014cuda3std3__45__cpo7crbeginE
	.align		8
        /*0038*/ 	.dword	_ZN34_INTERNAL_362518e3_4_k_cu_c4912e014cuda3std3__45__cpo5crendE
	.align		8
        /*0040*/ 	.dword	_ZN34_INTERNAL_362518e3_4_k_cu_c4912e014cuda3std3__436_GLOBAL__N__362518e3_4_k_cu_c4912e016ignoreE
	.align		8
        /*0048*/ 	.dword	_ZN34_INTERNAL_362518e3_4_k_cu_c4912e014cuda3std3__419piecewise_constructE
	.align		8
        /*0050*/ 	.dword	_ZN34_INTERNAL_362518e3_4_k_cu_c4912e014cuda3std3__48in_placeE
	.align		8
        /*0058*/ 	.dword	_ZN34_INTERNAL_362518e3_4_k_cu_c4912e014cuda3std3__420unreachable_sentinelE
	.align		8
        /*0060*/ 	.dword	_ZN34_INTERNAL_362518e3_4_k_cu_c4912e014cuda3std3__47nulloptE
	.align		8
        /*0068*/ 	.dword	_ZN34_INTERNAL_362518e3_4_k_cu_c4912e014cuda3std3__48unexpectE
	.align		8
        /*0070*/ 	.dword	_ZN34_INTERNAL_362518e3_4_k_cu_c4912e014cuda3std6ranges3__45__cpo4swapE
	.align		8
        /*0078*/ 	.dword	_ZN34_INTERNAL_362518e3_4_k_cu_c4912e014cuda3std6ranges3__45__cpo9iter_moveE
	.align		8
        /*0080*/ 	.dword	_ZN34_INTERNAL_362518e3_4_k_cu_c4912e014cuda3std6ranges3__45__cpo5beginE
	.align		8
        /*0088*/ 	.dword	_ZN34_INTERNAL_362518e3_4_k_cu_c4912e014cuda3std6ranges3__45__cpo3endE
	.align		8
        /*0090*/ 	.dword	_ZN34_INTERNAL_362518e3_4_k_cu_c4912e014cuda3std6ranges3__45__cpo6cbeginE
	.align		8
        /*0098*/ 	.dword	_ZN34_INTERNAL_362518e3_4_k_cu_c4912e014cuda3std6ranges3__45__cpo4cendE
	.align		8
        /*00a0*/ 	.dword	_ZN34_INTERNAL_362518e3_4_k_cu_c4912e014cuda3std6ranges3__45__cpo7advanceE
	.align		8
        /*00a8*/ 	.dword	_ZN34_INTERNAL_362518e3_4_k_cu_c4912e014cuda3std6ranges3__45__cpo9iter_swapE
	.align		8
        /*00b0*/ 	.dword	_ZN34_INTERNAL_362518e3_4_k_cu_c4912e014cuda3std6ranges3__45__cpo4nextE
	.align		8
        /*00b8*/ 	.dword	_ZN34_INTERNAL_362518e3_4_k_cu_c4912e014cuda3std6ranges3__45__cpo4prevE
	.align		8
        /*00c0*/ 	.dword	_ZN34_INTERNAL_362518e3_4_k_cu_c4912e014cuda3std6ranges3__45__cpo4dataE
	.align		8
        /*00c8*/ 	.dword	_ZN34_INTERNAL_362518e3_4_k_cu_c4912e014cuda3std6ranges3__45__cpo5cdataE
	.align		8
        /*00d0*/ 	.dword	_ZN34_INTERNAL_362518e3_4_k_cu_c4912e014cuda3std6ranges3__45__cpo4sizeE
	.align		8
        /*00d8*/ 	.dword	_ZN34_INTERNAL_362518e3_4_k_cu_c4912e014cuda3std6ranges3__45__cpo5ssizeE
	.align		8
        /*00e0*/ 	.dword	_ZN34_INTERNAL_362518e3_4_k_cu_c4912e014cuda3std6ranges3__45__cpo8distanceE
	.align		8
        /*00e8*/ 	.dword	_ZN34_INTERNAL_362518e3_4_k_cu_c4912e016thrust24THRUST_300001_SM_1000_NS8cuda_cub3parE
	.align		8
        /*00f0*/ 	.dword	_ZN34_INTERNAL_362518e3_4_k_cu_c4912e016thrust24THRUST_300001_SM_1000_NS8cuda_cub10par_nosyncE
	.align		8
        /*00f8*/ 	.dword	_ZN34_INTERNAL_362518e3_4_k_cu_c4912e016thrust24THRUST_300001_SM_1000_NS6system6detail10sequential3seqE
	.align		8
        /*0100*/ 	.dword	_ZN34_INTERNAL_362518e3_4_k_cu_c4912e016thrust24THRUST_300001_SM_1000_NS12placeholders2_1E
	.align		8
        /*0108*/ 	.dword	_ZN34_INTERNAL_362518e3_4_k_cu_c4912e016thrust24THRUST_300001_SM_1000_NS12placeholders2_2E
	.align		8
        /*0110*/ 	.dword	_ZN34_INTERNAL_362518e3_4_k_cu_c4912e016thrust24THRUST_300001_SM_1000_NS12placeholders2_3E
	.align		8
        /*0118*/ 	.dword	_ZN34_INTERNAL_362518e3_4_k_cu_c4912e016thrust24THRUST_300001_SM_1000_NS12placeholders2_4E
	.align		8
        /*0120*/ 	.dword	_ZN34_INTERNAL_362518e3_4_k_cu_c4912e016thrust24THRUST_300001_SM_1000_NS12placeholders2_5E
	.align		8
        /*0128*/ 	.dword	_ZN34_INTERNAL_362518e3_4_k_cu_c4912e016thrust24THRUST_300001_SM_1000_NS12placeholders2_6E
	.align		8
        /*0130*/ 	.dword	_ZN34_INTERNAL_362518e3_4_k_cu_c4912e016thrust24THRUST_300001_SM_1000_NS12placeholders2_7E
	.align		8
        /*0138*/ 	.dword	_ZN34_INTERNAL_362518e3_4_k_cu_c4912e016thrust24THRUST_300001_SM_1000_NS12placeholders2_8E
	.align		8
        /*0140*/ 	.dword	_ZN34_INTERNAL_362518e3_4_k_cu_c4912e016thrust24THRUST_300001_SM_1000_NS12placeholders2_9E
	.align		8
        /*0148*/ 	.dword	_ZN34_INTERNAL_362518e3_4_k_cu_c4912e016thrust24THRUST_300001_SM_1000_NS12placeholders3_10E
	.align		8
        /*0150*/ 	.dword	_ZN34_INTERNAL_362518e3_4_k_cu_c4912e016thrust24THRUST_300001_SM_1000_NS3seqE


//--------------------- .text._ZN3cub18CUB_300001_SM_10006detail8for_each13static_kernelINS2_12policy_hub_t12policy_500_tEmN6thrust24THRUST_300001_SM_1000_NS8cuda_cub20__uninitialized_fill7functorINS7_10device_ptrIiEEiEEEEvT0_T1_ --------------------------
	.section	.text._ZN3cub18CUB_300001_SM_10006detail8for_each13static_kernelINS2_12policy_hub_t12policy_500_tEmN6thrust24THRUST_300001_SM_1000_NS8cuda_cub20__uninitialized_fill7functorINS7_10device_ptrIiEEiEEEEvT0_T1_,"ax",@progbits
	.align	128
        .global         _ZN3cub18CUB_300001_SM_10006detail8for_each13static_kernelINS2_12policy_hub_t12policy_500_tEmN6thrust24THRUST_300001_SM_1000_NS8cuda_cub20__uninitialized_fill7functorINS7_10device_ptrIiEEiEEEEvT0_T1_
        .type           _ZN3cub18CUB_300001_SM_10006detail8for_each13static_kernelINS2_12policy_hub_t12policy_500_tEmN6thrust24THRUST_300001_SM_1000_NS8cuda_cub20__uninitialized_fill7functorINS7_10device_ptrIiEEiEEEEvT0_T1_,@function
        .size           _ZN3cub18CUB_300001_SM_10006detail8for_each13static_kernelINS2_12policy_hub_t12policy_500_tEmN6thrust24THRUST_300001_SM_1000_NS8cuda_cub20__uninitialized_fill7functorINS7_10device_ptrIiEEiEEEEvT0_T1_,(.L_x_4 - _ZN3cub18CUB_300001_SM_10006detail8for_each13static_kernelINS2_12policy_hub_t12policy_500_tEmN6thrust24THRUST_300001_SM_1000_NS8cuda_cub20__uninitialized_fill7functorINS7_10device_ptrIiEEiEEEEvT0_T1_)
        .other          _ZN3cub18CUB_300001_SM_10006detail8for_each13static_kernelINS2_12policy_hub_t12policy_500_tEmN6thrust24THRUST_300001_SM_1000_NS8cuda_cub20__uninitialized_fill7functorINS7_10device_ptrIiEEiEEEEvT0_T1_,@"STO_CUDA_ENTRY STV_DEFAULT"
_ZN3cub18CUB_300001_SM_10006detail8for_each13static_kernelINS2_12policy_hub_t12policy_500_tEmN6thrust24THRUST_300001_SM_1000_NS8cuda_cub20__uninitialized_fill7functorINS7_10device_ptrIiEEiEEEEvT0_T1_:
.text._ZN3cub18CUB_300001_SM_10006detail8for_each13static_kernelINS2_12policy_hub_t12policy_500_tEmN6thrust24THRUST_300001_SM_1000_NS8cuda_cub20__uninitialized_fill7functorINS7_10device_ptrIiEEiEEEEvT0_T1_:
[----:B------:R-:W-:Y:S08]  /*0000*/  LDC R1, c[0x0][0x37c] ;  /* 0x0000df00ff017b82 */ /* 0x000ff00000000800 */
[----:B------:R-:W0:Y:S01]  /*0010*/  S2UR UR4, SR_CTAID.X ;  /* 0x00000000000479c3 */ /* 0x000e220000002500 */
[----:B------:R-:W1:Y:S01]  /*0020*/  LDCU.64 UR6, c[0x0][0x380] ;  /* 0x00007000ff0677ac */ /* 0x000e620008000a00 */
[----:B------:R-:W2:Y:S01]  /*0030*/  LDCU.64 UR8, c[0x0][0x358] ;  /* 0x00006b00ff0877ac */ /* 0x000ea20008000a00 */
[----:B0-----:R-:W-:-:S04]  /*0040*/  UIMAD.WIDE.U32 UR4, UR4, 0x200, URZ ;  /* 0x00000200040478a5 */ /* 0x001fc8000f8e00ff */
[----:B-1----:R-:W-:-:S04]  /*0050*/  UIADD3 UR6, UP0, UPT, -UR4, UR6, URZ ;  /* 0x0000000604067290 */ /* 0x002fc8000ff1e1ff */
[----:B------:R-:W-:Y:S02]  /*0060*/  UIADD3.X UR7, UPT, UPT, ~UR5, UR7, URZ, UP0, !UPT ;  /* 0x0000000705077290 */ /* 0x000fe400087fe5ff */
[----:B------:R-:W-:-:S04]  /*0070*/  UISETP.GE.U32.AND UP0, UPT, UR6, 0x200, UPT ;  /* 0x000002000600788c */ /* 0x000fc8000bf06070 */
[----:B------:R-:W-:-:S09]  /*0080*/  UISETP.GE.U32.AND.EX UP0, UPT, UR7, URZ, UPT, UP0 ;  /* 0x000000ff0700728c */ /* 0x000fd2000bf06100 */
[----:B--2---:R-:W-:Y:S05]  /*0090*/  BRA.U !UP0, `(.L_x_0) ;  /* 0x0000000108287547 */ /* 0x004fea000b800000 */
[----:B------:R-:W0:Y:S01]  /*00a0*/  S2R R0, SR_TID.X ;  /* 0x0000000000007919 */ /* 0x000e220000002100 */
[----:B------:R-:W1:Y:S01]  /*00b0*/  LDCU.64 UR6, c[0x0][0x388] ;  /* 0x00007100ff0677ac */ /* 0x000e620008000a00 */
[----:B------:R-:W2:Y:S01]  /*00c0*/  LDC R5, c[0x0][0x390] ;  /* 0x0000e400ff057b82 */ /* 0x000ea20000000800 */
[----:B0-----:R-:W-:-:S05]  /*00d0*/  IADD3 R0, P0, PT, R0, UR4, RZ ;  /* 0x0000000400007c10 */ /* 0x001fca000ff1e0ff */
[----:B------:R-:W-:Y:S01]  /*00e0*/  IMAD.X R3, RZ, RZ, UR5, P0 ;  /* 0x00000005ff037e24 */ /* 0x000fe200080e06ff */
[----:B-1----:R-:W-:-:S04]  /*00f0*/  LEA R2, P0, R0, UR6, 0x2 ;  /* 0x0000000600027c11 */ /* 0x002fc8000f8010ff */
[----:B------:R-:W-:-:S05]  /*0100*/  LEA.HI.X R3, R0, UR7, R3, 0x2, P0 ;  /* 0x0000000700037c11 */ /* 0x000fca00080f1403 */
[----:B--2---:R-:W-:Y:S04]  /*0110*/  STG.E desc[UR8][R2.64], R5 ;  /* 0x0000000502007986 */ /* 0x004fe8000c101908 */
[----:B------:R-:W-:Y:S01]  /*0120*/  STG.E desc[UR8][R2.64+0x400], R5 ;  /* 0x0004000502007986 */ /* 0x000fe2000c101908 */
[----:B------:R-:W-:Y:S05]  /*0130*/  EXIT ;  /* 0x000000000000794d */ /* 0x000fea0003800000 */
.L_x_0:
[----:B------:R-:W0:Y:S01]  /*0140*/  S2R R0, SR_TID.X ;  /* 0x0000000000007919 */ /* 0x000e220000002100 */
[----:B------:R-:W-:Y:S01]  /*0150*/  IMAD.U32 R2, RZ, RZ, UR7 ;  /* 0x00000007ff027e24 */ /* 0x000fe2000f8e00ff */
[----:B------:R-:W1:Y:S01]  /*0160*/  LDCU.64 UR10, c[0x0][0x388] ;  /* 0x00007100ff0a77ac */ /* 0x000e620008000a00 */
[----:B------:R-:W-:Y:S01]  /*0170*/  IMAD.U32 R4, RZ, RZ, UR7 ;  /* 0x00000007ff047e24 */ /* 0x000fe2000f8e00ff */
[----:B0-----:R-:W-:-:S04]  /*0180*/  ISETP.LT.U32.AND P0, PT, R0, UR6, PT ;  /* 0x0000000600007c0c */ /* 0x001fc8000bf01070 */
[----:B------:R-:W-:Y:S01]  /*0190*/  ISETP.GT.U32.AND.EX P0, PT, R2, RZ, PT, P0 ;  /* 0x000000ff0200720c */ /* 0x000fe20003f04100 */
[C---:B------:R-:W-:Y:S01]  /*01a0*/  VIADD R2, R0.reuse, 0x100 ;  /* 0x0000010000027836 */ /* 0x040fe20000000000 */
[----:B------:R-:W-:-:S04]  /*01b0*/  IADD3 R0, P2, PT, R0, UR4, RZ ;  /* 0x0000000400007c10 */ /* 0x000fc8000ff5e0ff */
[----:B------:R-:W-:Y:S01]  /*01c0*/  ISETP.LT.U32.AND P1, PT, R2, UR6, PT ;  /* 0x0000000602007c0c */ /* 0x000fe2000bf21070 */
[----:B------:R-:W-:Y:S01]  /*01d0*/  IMAD.X R3, RZ, RZ, UR5, P2 ;  /* 0x00000005ff037e24 */ /* 0x000fe200090e06ff */
[----:B-1----:R-:W-:Y:S02]  /*01e0*/  LEA R2, P2, R0, UR10, 0x2 ;  /* 0x0000000a00027c11 */ /* 0x002fe4000f8410ff */
[----:B------:R-:W-:Y:S02]  /*01f0*/  ISETP.GT.U32.AND.EX P1, PT, R4, RZ, PT, P1 ;  /* 0x000000ff0400720c */ /* 0x000fe40003f24110 */
[----:B------:R-:W-:Y:S01]  /*0200*/  LEA.HI.X R3, R0, UR11, R3, 0x2, P2 ;  /* 0x0000000b00037c11 */ /* 0x000fe200090f1403 */
[----:B------:R-:W0:Y:S04]  /*0210*/  @P0 LDC R5, c[0x0][0x390] ;  /* 0x0000e400ff050b82 */ /* 0x000e280000000800 */
[----:B0-----:R0:W-:Y:S06]  /*0220*/  @P0 STG.E desc[UR8][R2.64], R5 ;  /* 0x0000000502000986 */ /* 0x0011ec000c101908 */
[----:B------:R-:W-:Y:S05]  /*0230*/  @!P1 EXIT ;  /* 0x000000000000994d */ /* 0x000fea0003800000 */
[----:B0-----:R-:W0:Y:S02]  /*0240*/  LDC R5, c[0x0][0x390] ;  /* 0x0000e400ff057b82 */ /* 0x001e240000000800 */
[----:B0-----:R-:W-:Y:S01]  /*0250*/  STG.E desc[UR8][R2.64+0x400], R5 ;  /* 0x0004000502007986 */ /* 0x001fe2000c101908 */
[----:B------:R-:W-:Y:S05]  /*0260*/  EXIT ;  /* 0x000000000000794d */ /* 0x000fea0003800000 */
.L_x_1:
[----:B------:R-:W-:-:S00]  /*0270*/  BRA `(.L_x_1) ;  /* 0xfffffffc00fc7947 */ /* 0x000fc0000383ffff */
[----:B------:R-:W-:-:S00]  /*0280*/  NOP ;  /* 0x0000000000007918 */ /* 0x000fc00000000000 */
[----:B------:R-:W-:-:S00]  /*0290*/  NOP ;  /* 0x0000000000007918 */ /* 0x000fc00000000000 */
[----:B------:R-:W-:-:S00]  /*02a0*/  NOP ;  /* 0x0000000000007918 */ /* 0x000fc00000000000 */
[----:B------:R-:W-:-:S00]  /*02b0*/  NOP ;  /* 0x0000000000007918 */ /* 0x000fc00000000000 */
[----:B------:R-:W-:-:S00]  /*02c0*/  NOP ;  /* 0x0000000000007918 */ /* 0x000fc00000000000 */
[----:B------:R-:W-:-:S00]  /*02d0*/  NOP ;  /* 0x0000000000007918 */ /* 0x000fc00000000000 */
[----:B------:R-:W-:-:S00]  /*02e0*/  NOP ;  /* 0x0000000000007918 */ /* 0x000fc00000000000 */
[----:B------:R-:W-:-:S00]  /*02f0*/  NOP ;  /* 0x0000000000007918 */ /* 0x000fc00000000000 */
.L_x_4:


//--------------------- .text._ZN3cub18CUB_300001_SM_10006detail11EmptyKernelIvEEvv --------------------------
	.section	.text._ZN3cub18CUB_300001_SM_10006detail11EmptyKernelIvEEvv,"ax",@progbits
	.align	128
        .global         _ZN3cub18CUB_300001_SM_10006detail11EmptyKernelIvEEvv
        .type           _ZN3cub18CUB_300001_SM_10006detail11EmptyKernelIvEEvv,@function
        .size           _ZN3cub18CUB_300001_SM_10006detail11EmptyKernelIvEEvv,(.L_x_5 - _ZN3cub18CUB_300001_SM_10006detail11EmptyKernelIvEEvv)
        .other          _ZN3cub18CUB_300001_SM_10006detail11EmptyKernelIvEEvv,@"STO_CUDA_ENTRY STV_DEFAULT"
_ZN3cub18CUB_300001_SM_10006detail11EmptyKernelIvEEvv:
.text._ZN3cub18CUB_300001_SM_10006detail11EmptyKernelIvEEvv:
[----:B------:R-:W-:Y:S01]  /*0000*/  LDC R1, c[0x0][0x37c] ;  /* 0x0000df00ff017b82 */ /* 0x000fe20000000800 */
[----:B------:R-:W-:Y:S05]  /*0010*/  EXIT ;  /* 0x000000000000794d */ /* 0x000fea0003800000 */
.L_x_2:
        /* <DEDUP_REMOVED lines=14> */
.L_x_5:


//--------------------- .text._Z10fillMatrixPiPcS0_iii --------------------------
	.section	.text._Z10fillMatrixPiPcS0_iii,"ax",@progbits
	.align	128
        .global         _Z10fillMatrixPiPcS0_iii
        .type           _Z10fillMatrixPiPcS0_iii,@function
        .size           _Z10fillMatrixPiPcS0_iii,(.L_x_6 - _Z10fillMatrixPiPcS0_iii)
        .other          _Z10fillMatrixPiPcS0_iii,@"STO_CUDA_ENTRY STV_DEFAULT"
_Z10fillMatrixPiPcS0_iii:
.text._Z10fillMatrixPiPcS0_iii:
[----:B------:R-:W-:Y:S01]  /*0000*/  LDC R1, c[0x0][0x37c] ;  /* 0x0000df00ff017b82 */ /* 0x000fe20000000800 */
[----:B------:R-:W0:Y:S07]  /*0010*/  S2R R3, SR_TID.X ;  /* 0x0000000000037919 */ /* 0x000e2e0000002100 */
[----:B------:R-:W1:Y:S01]  /*0020*/  LDC R0, c[0x0][0x364] ;  /* 0x0000d900ff007b82 */ /* 0x000e620000000800 */
[----:B------:R-:W2:Y:S01]  /*0030*/  LDCU.64 UR6, c[0x0][0x398] ;  /* 0x00007300ff0677ac */ /* 0x000ea20008000a00 */
[----:B------:R-:W1:Y:S06]  /*0040*/  S2R R5, SR_TID.Y ;  /* 0x0000000000057919 */ /* 0x000e6c0000002200 */
[----:B------:R-:W0:Y:S08]  /*0050*/  S2UR UR5, SR_CTAID.X ;  /* 0x00000000000579c3 */ /* 0x000e300000002500 */
[----:B------:R-:W0:Y:S08]  /*0060*/  LDC R2, c[0x0][0x360] ;  /* 0x0000d800ff027b82 */ /* 0x000e300000000800 */
[----:B------:R-:W1:Y:S01]  /*0070*/  S2UR UR4, SR_CTAID.Y ;  /* 0x00000000000479c3 */ /* 0x000e620000002600 */
[----:B0-----:R-:W-:-:S04]  /*0080*/  IMAD R2, R2, UR5, R3 ;  /* 0x0000000502027c24 */ /* 0x001fc8000f8e0203 */
[----:B------:R-:W-:Y:S02]  /*0090*/  VIADD R3, R2, 0x1 ;  /* 0x0000000102037836 */ /* 0x000fe40000000000 */
[----:B-1----:R-:W-:-:S03]  /*00a0*/  IMAD R0, R0, UR4, R5 ;  /* 0x0000000400007c24 */ /* 0x002fc6000f8e0205 */
[----:B--2---:R-:W-:-:S04]  /*00b0*/  ISETP.GT.AND P0, PT, R3, UR7, PT ;  /* 0x0000000703007c0c */ /* 0x004fc8000bf04270 */
[----:B------:R-:W-:-:S13]  /*00c0*/  ISETP.GE.OR P0, PT, R0, UR6, P0 ;  /* 0x0000000600007c0c */ /* 0x000fda0008706670 */
[----:B------:R-:W-:Y:S05]  /*00d0*/  @P0 EXIT ;  /* 0x000000000000094d */ /* 0x000fea0003800000 */
[----:B------:R-:W0:Y:S01]  /*00e0*/  LDCU.64 UR8, c[0x0][0x390] ;  /* 0x00007200ff0877ac */ /* 0x000e220008000a00 */
[----:B------:R-:W1:Y:S01]  /*00f0*/  LDC R13, c[0x0][0x3a0] ;  /* 0x0000e800ff0d7b82 */ /* 0x000e620000000800 */
[----:B------:R-:W2:Y:S01]  /*0100*/  LDCU.64 UR6, c[0x0][0x388] ;  /* 0x00007100ff0677ac */ /* 0x000ea20008000a00 */
[----:B------:R-:W3:Y:S06]  /*0110*/  LDCU.64 UR4, c[0x0][0x358] ;  /* 0x00006b00ff0477ac */ /* 0x000eec0008000a00 */
[----:B------:R-:W4:Y:S01]  /*0120*/  LDC.64 R4, c[0x0][0x380] ;  /* 0x0000e000ff047b82 */ /* 0x000f220000000a00 */
[----:B0-----:R-:W-:-:S02]  /*0130*/  IADD3 R8, P1, PT, R2, UR8, RZ ;  /* 0x0000000802087c10 */ /* 0x001fc4000ff3e0ff */
[----:B--2---:R-:W-:Y:S02]  /*0140*/  IADD3 R6, P0, PT, R0, UR6, RZ ;  /* 0x0000000600067c10 */ /* 0x004fe4000ff1e0ff */
[----:B------:R-:W-:Y:S02]  /*0150*/  LEA.HI.X.SX32 R9, R2, UR9, 0x1, P1 ;  /* 0x0000000902097c11 */ /* 0x000fe400088f0eff */
[----:B------:R-:W-:Y:S01]  /*0160*/  IADD3.X R7, PT, PT, RZ, UR7, RZ, P0, !PT ;  /* 0x00000007ff077c10 */ /* 0x000fe200087fe4ff */
[----:B-1----:R-:W-:-:S03]  /*0170*/  IMAD R11, R0, R13, R13 ;  /* 0x0000000d000b7224 */ /* 0x002fc600078e020d */
[----:B---3--:R-:W2:Y:S01]  /*0180*/  LDG.E.U8 R9, desc[UR4][R8.64] ;  /* 0x0000000408097981 */ /* 0x008ea2000c1e1100 */
[----:B------:R-:W-:-:S03]  /*0190*/  IMAD R3, R0, R13, R3 ;  /* 0x0000000d00037224 */ /* 0x000fc600078e0203 */
[----:B------:R-:W2:Y:S01]  /*01a0*/  LDG.E.U8 R6, desc[UR4][R6.64] ;  /* 0x0000000406067981 */ /* 0x000ea2000c1e1100 */
[----:B------:R-:W-:Y:S02]  /*01b0*/  IMAD.IADD R11, R2, 0x1, R11 ;  /* 0x00000001020b7824 */ /* 0x000fe400078e020b */
[----:B----4-:R-:W-:-:S04]  /*01c0*/  IMAD.WIDE R2, R3, 0x4, R4 ;  /* 0x0000000403027825 */ /* 0x010fc800078e0204 */
[----:B------:R-:W-:Y:S01]  /*01d0*/  IMAD.WIDE R4, R11, 0x4, R4 ;  /* 0x000000040b047825 */ /* 0x000fe200078e0204 */
[----:B------:R-:W3:Y:S04]  /*01e0*/  LDG.E R10, desc[UR4][R2.64+-0x4] ;  /* 0xfffffc04020a7981 */ /* 0x000ee8000c1e1900 */
[----:B------:R-:W4:Y:S04]  /*01f0*/  LDG.E R0, desc[UR4][R2.64] ;  /* 0x0000000402007981 */ /* 0x000f28000c1e1900 */
[----:B------:R-:W4:Y:S01]  /*0200*/  LDG.E R11, desc[UR4][R4.64] ;  /* 0x00000004040b7981 */ /* 0x000f22000c1e1900 */
[----:B--2---:R-:W-:-:S02]  /*0210*/  ISETP.NE.AND P0, PT, R6, R9, PT ;  /* 0x000000090600720c */ /* 0x004fc40003f05270 */
[----:B---3--:R-:W-:-:S11]  /*0220*/  IADD3 R7, PT, PT, R10, 0x2, RZ ;  /* 0x000000020a077810 */ /* 0x008fd60007ffe0ff */
[----:B------:R-:W-:Y:S01]  /*0230*/  @P0 VIADD R7, R10, 0xffffffff ;  /* 0xffffffff0a070836 */ /* 0x000fe20000000000 */
[----:B----4-:R-:W-:-:S04]  /*0240*/  VIMNMX R0, PT, PT, R0, R11, !PT ;  /* 0x0000000b00007248 */ /* 0x010fc80007fe0100 */
[----:B------:R-:W-:-:S05]  /*0250*/  VIADDMNMX R7, R0, 0xfffffffe, R7, !PT ;  /* 0xfffffffe00077846 */ /* 0x000fca0007800107 */
[----:B------:R-:W-:Y:S01]  /*0260*/  STG.E desc[UR4][R4.64+0x4], R7 ;  /* 0x0000040704007986 */ /* 0x000fe2000c101904 */
[----:B------:R-:W-:Y:S05]  /*0270*/  EXIT ;  /* 0x000000000000794d */ /* 0x000fea0003800000 */
.L_x_3:
        /* <DEDUP_REMOVED lines=16> */
.L_x_6:


//--------------------- .nv.shared.reserved.0     --------------------------
	.section	.nv.shared.reserved.0,"aw",@nobits
	.weak		__nv_reservedSMEM_offset_0_alias
	.size		__nv_reservedSMEM_offset_0_alias, 0, 64
	.other		__nv_reservedSMEM_offset_0_alias,@"STO_CUDA_RESERVED_SHARED STV_DEFAULT"
__nv_reservedSMEM_offset_0_alias:
	.zero		0
	.zero		64


//--------------------- .nv.global                --------------------------
	.section	.nv.global,"aw",@nobits
.nv.global:
	.type		_ZN34_INTERNAL_362518e3_4_k_cu_c4912e016thrust24THRUST_300001_SM_1000_NS3seqE,@object
	.size		_ZN34_INTERNAL_362518e3_4_k_cu_c4912e016thrust24THRUST_300001_SM_1000_NS3seqE,(_ZN34_INTERNAL_362518e3_4_k_cu_c4912e014cuda3std3__48in_placeE - _ZN34_INTERNAL_362518e3_4_k_cu_c4912e016thrust24THRUST_300001_SM_1000_NS3seqE)
_ZN34_INTERNAL_362518e3_4_k_cu_c4912e016thrust24THRUST_300001_SM_1000_NS3seqE:
	.zero		1
	.type		_ZN34_INTERNAL_362518e3_4_k_cu_c4912e014cuda3std3__48in_placeE,@object
	.size		_ZN34_INTERNAL_362518e3_4_k_cu_c4912e014cuda3std3__48in_placeE,(_ZN34_INTERNAL_362518e3_4_k_cu_c4912e014cuda3std6ranges3__45__cpo4sizeE - _ZN34_INTERNAL_362518e3_4_k_cu_c4912e014cuda3std3__48in_placeE)
_ZN34_INTERNAL_362518e3_4_k_cu_c4912e014cuda3std3__48in_placeE:
	.zero		1
	.type		_ZN34_INTERNAL_362518e3_4_k_cu_c4912e014cuda3std6ranges3__45__cpo4sizeE,@object
	.size		_ZN34_INTERNAL_362518e3_4_k_cu_c4912e014cuda3std6ranges3__45__cpo4sizeE,(_ZN34_INTERNAL_362518e3_4_k_cu_c4912e016thrust24THRUST_300001_SM_1000_NS12placeholders2_3E - _ZN34_INTERNAL_362518e3_4_k_cu_c4912e014cuda3std6ranges3__45__cpo4sizeE)
_ZN34_INTERNAL_362518e3_4_k_cu_c4912e014cuda3std6ranges3__45__cpo4sizeE:
	.zero		1
	.type		_ZN34_INTERNAL_362518e3_4_k_cu_c4912e016thrust24THRUST_300001_SM_1000_NS12placeholders2_3E,@object
	.size		_ZN34_INTERNAL_362518e3_4_k_cu_c4912e016thrust24THRUST_300001_SM_1000_NS12placeholders2_3E,(_ZN34_INTERNAL_362518e3_4_k_cu_c4912e014cuda3std3__45__cpo6cbeginE - _ZN34_INTERNAL_362518e3_4_k_cu_c4912e016thrust24THRUST_300001_SM_1000_NS12placeholders2_3E)
_ZN34_INTERNAL_362518e3_4_k_cu_c4912e016thrust24THRUST_300001_SM_1000_NS12placeholders2_3E:
	.zero		1
	.type		_ZN34_INTERNAL_362518e3_4_k_cu_c4912e014cuda3std3__45__cpo6cbeginE,@object
	.size		_ZN34_INTERNAL_362518e3_4_k_cu_c4912e014cuda3std3__45__cpo6cbeginE,(_ZN34_INTERNAL_362518e3_4_k_cu_c4912e014cuda3std6ranges3__45__cpo6cbeginE - _ZN34_INTERNAL_362518e3_4_k_cu_c4912e014cuda3std3__45__cpo6cbeginE)
_ZN34_INTERNAL_362518e3_4_k_cu_c4912e014cuda3std3__45__cpo6cbeginE:
	.zero		1
	.type		_ZN34_INTERNAL_362518e3_4_k_cu_c4912e014cuda3std6ranges3__45__cpo6cbeginE,@object
	.size		_ZN34_INTERNAL_362518e3_4_k_cu_c4912e014cuda3std6ranges3__45__cpo6cbeginE,(_ZN34_INTERNAL_362518e3_4_k_cu_c4912e016thrust24THRUST_300001_SM_1000_NS12placeholders2_7E - _ZN34_INTERNAL_362518e3_4_k_cu_c4912e014cuda3std6ranges3__45__cpo6cbeginE)
_ZN34_INTERNAL_362518e3_4_k_cu_c4912e014cuda3std6ranges3__45__cpo6cbeginE:
	.zero		1
	.type		_ZN34_INTERNAL_362518e3_4_k_cu_c4912e016thrust24THRUST_300001_SM_1000_NS12placeholders2_7E,@object
	.size		_ZN34_INTERNAL_362518e3_4_k_cu_c4912e016thrust24THRUST_300001_SM_1000_NS12placeholders2_7E,(_ZN34_INTERNAL_362518e3_4_k_cu_c4912e014cuda3std3__45__cpo7crbeginE - _ZN34_INTERNAL_362518e3_4_k_cu_c4912e016thrust24THRUST_300001_SM_1000_NS12placeholders2_7E)
_ZN34_INTERNAL_362518e3_4_k_cu_c4912e016thrust24THRUST_300001_SM_1000_NS12placeholders2_7E:
	.zero		1
	.type		_ZN34_INTERNAL_362518e3_4_k_cu_c4912e014cuda3std3__45__cpo7crbeginE,@object
	.size		_ZN34_INTERNAL_362518e3_4_k_cu_c4912e014cuda3std3__45__cpo7crbeginE,(_ZN34_INTERNAL_362518e3_4_k_cu_c4912e014cuda3std6ranges3__45__cpo4nextE - _ZN34_INTERNAL_362518e3_4_k_cu_c4912e014cuda3std3__45__cpo7crbeginE)
_ZN34_INTERNAL_362518e3_4_k_cu_c4912e014cuda3std3__45__cpo7crbeginE:
	.zero		1
	.type		_ZN34_INTERNAL_362518e3_4_k_cu_c4912e014cuda3std6ranges3__45__cpo4nextE,@object
	.size		_ZN34_INTERNAL_362518e3_4_k_cu_c4912e014cuda3std6ranges3__45__cpo4nextE,(_ZN34_INTERNAL_362518e3_4_k_cu_c4912e014cuda3std6ranges3__45__cpo4swapE - _ZN34_INTERNAL_362518e3_4_k_cu_c4912e014cuda3std6ranges3__45__cpo4nextE)
_ZN34_INTERNAL_362518e3_4_k_cu_c4912e014cuda3std6ranges3__45__cpo4nextE:
	.zero		1
	.type		_ZN34_INTERNAL_362518e3_4_k_cu_c4912e014cuda3std6ranges3__45__cpo4swapE,@object
	.size		_ZN34_INTERNAL_362518e3_4_k_cu_c4912e014cuda3std6ranges3__45__cpo4swapE,(_ZN34_INTERNAL_362518e3_4_k_cu_c4912e016thrust24THRUST_300001_SM_1000_NS8cuda_cub10par_nosyncE - _ZN34_INTERNAL_362518e3_4_k_cu_c4912e014cuda3std6ranges3__45__cpo4swapE)
_ZN34_INTERNAL_362518e3_4_k_cu_c4912e014cuda3std6ranges3__45__cpo4swapE:
	.zero		1
	.type		_ZN34_INTERNAL_362518e3_4_k_cu_c4912e016thrust24THRUST_300001_SM_1000_NS8cuda_cub10par_nosyncE,@object
	.size		_ZN34_INTERNAL_362518e3_4_k_cu_c4912e016thrust24THRUST_300001_SM_1000_NS8cuda_cub10par_nosyncE,(_ZN34_INTERNAL_362518e3_4_k_cu_c4912e016thrust24THRUST_300001_SM_1000_NS12placeholders2_9E - _ZN34_INTERNAL_362518e3_4_k_cu_c4912e016thrust24THRUST_300001_SM_1000_NS8cuda_cub10par_nosyncE)
_ZN34_INTERNAL_362518e3_4_k_cu_c4912e016thrust24THRUST_300001_SM_1000_NS8cuda_cub10par_nosyncE:
	.zero		1
	.type		_ZN34_INTERNAL_362518e3_4_k_cu_c4912e016thrust24THRUST_300001_SM_1000_NS12placeholders2_9E,@object
	.size		_ZN34_INTERNAL_362518e3_4_k_cu_c4912e016thrust24THRUST_300001_SM_1000_NS12placeholders2_9E,(_ZN34_INTERNAL_362518e3_4_k_cu_c4912e014cuda3std3__436_GLOBAL__N__362518e3_4_k_cu_c4912e016ignoreE - _ZN34_INTERNAL_362518e3_4_k_cu_c4912e016thrust24THRUST_300001_SM_1000_NS12placeholders2_9E)
_ZN34_INTERNAL_362518e3_4_k_cu_c4912e016thrust24THRUST_300001_SM_1000_NS12placeholders2_9E:
	.zero		1
	.type		_ZN34_INTERNAL_362518e3_4_k_cu_c4912e014cuda3std3__436_GLOBAL__N__362518e3_4_k_cu_c4912e016ignoreE,@object
	.size		_ZN34_INTERNAL_362518e3_4_k_cu_c4912e014cuda3std3__436_GLOBAL__N__362518e3_4_k_cu_c4912e016ignoreE,(_ZN34_INTERNAL_362518e3_4_k_cu_c4912e014cuda3std6ranges3__45__cpo4dataE - _ZN34_INTERNAL_362518e3_4_k_cu_c4912e014cuda3std3__436_GLOBAL__N__362518e3_4_k_cu_c4912e016ignoreE)
_ZN34_INTERNAL_362518e3_4_k_cu_c4912e014cuda3std3__436_GLOBAL__N__362518e3_4_k_cu_c4912e016ignoreE:
	.zero		1
	.type		_ZN34_INTERNAL_362518e3_4_k_cu_c4912e014cuda3std6ranges3__45__cpo4dataE,@object
	.size		_ZN34_INTERNAL_362518e3_4_k_cu_c4912e014cuda3std6ranges3__45__cpo4dataE,(_ZN34_INTERNAL_362518e3_4_k_cu_c4912e016thrust24THRUST_300001_SM_1000_NS12placeholders2_1E - _ZN34_INTERNAL_362518e3_4_k_cu_c4912e014cuda3std6ranges3__45__cpo4dataE)
_ZN34_INTERNAL_362518e3_4_k_cu_c4912e014cuda3std6ranges3__45__cpo4dataE:
	.zero		1
	.type		_ZN34_INTERNAL_362518e3_4_k_cu_c4912e016thrust24THRUST_300001_SM_1000_NS12placeholders2_1E,@object
	.size		_ZN34_INTERNAL_362518e3_4_k_cu_c4912e016thrust24THRUST_300001_SM_1000_NS12placeholders2_1E,(_ZN34_INTERNAL_362518e3_4_k_cu_c4912e014cuda3std3__45__cpo5beginE - _ZN34_INTERNAL_362518e3_4_k_cu_c4912e016thrust24THRUST_300001_SM_1000_NS12placeholders2_1E)
_ZN34_INTERNAL_362518e3_4_k_cu_c4912e016thrust24THRUST_300001_SM_1000_NS12placeholders2_1E:
	.zero		1
	.type		_ZN34_INTERNAL_362518e3_4_k_cu_c4912e014cuda3std3__45__cpo5beginE,@object
	.size		_ZN34_INTERNAL_362518e3_4_k_cu_c4912e014cuda3std3__45__cpo5beginE,(_ZN34_INTERNAL_362518e3_4_k_cu_c4912e014cuda3std6ranges3__45__cpo5beginE - _ZN34_INTERNAL_362518e3_4_k_cu_c4912e014cuda3std3__45__cpo5beginE)
_ZN34_INTERNAL_362518e3_4_k_cu_c4912e014cuda3std3__45__cpo5beginE:
	.zero		1
	.type		_ZN34_INTERNAL_362518e3_4_k_cu_c4912e014cuda3std6ranges3__45__cpo5beginE,@object
	.size		_ZN34_INTERNAL_362518e3_4_k_cu_c4912e014cuda3std6ranges3__45__cpo5beginE,(_ZN34_INTERNAL_362518e3_4_k_cu_c4912e016thrust24THRUST_300001_SM_1000_NS12placeholders2_5E - _ZN34_INTERNAL_362518e3_4_k_cu_c4912e014cuda3std6ranges3__45__cpo5beginE)
_ZN34_INTERNAL_362518e3_4_k_cu_c4912e014cuda3std6ranges3__45__cpo5beginE:
	.zero		1
	.type		_ZN34_INTERNAL_362518e3_4_k_cu_c4912e016thrust24THRUST_300001_SM_1000_NS12placeholders2_5E,@object
	.size		_ZN34_INTERNAL_362518e3_4_k_cu_c4912e016thrust24THRUST_300001_SM_1000_NS12placeholders2_5E,(_ZN34_INTERNAL_362518e3_4_k_cu_c4912e014cuda3std3__45__cpo6rbeginE - _ZN34_INTERNAL_362518e3_4_k_cu_c4912e016thrust24THRUST_300001_SM_1000_NS12placeholders2_5E)
_ZN34_INTERNAL_362518e3_4_k_cu_c4912e016thrust24THRUST_300001_SM_1000_NS12placeholders2_5E:
	.zero		1
	.type		_ZN34_INTERNAL_362518e3_4_k_cu_c4912e014cuda3std3__45__cpo6rbeginE,@object
	.size		_ZN34_INTERNAL_362518e3_4_k_cu_c4912e014cuda3std3__45__cpo6rbeginE,(_ZN34_INTERNAL_362518e3_4_k_cu_c4912e014cuda3std6ranges3__45__cpo7advanceE - _ZN34_INTERNAL_362518e3_4_k_cu_c4912e014cuda3std3__45__cpo6rbeginE)
_ZN34_INTERNAL_362518e3_4_k_cu_c4912e014cuda3std3__45__cpo6rbeginE:
	.zero		1
	.type		_ZN34_INTERNAL_362518e3_4_k_cu_c4912e014cuda3std6ranges3__45__cpo7advanceE,@object
	.size		_ZN34_INTERNAL_362518e3_4_k_cu_c4912e014cuda3std6ranges3__45__cpo7advanceE,(_ZN34_INTERNAL_362518e3_4_k_cu_c4912e014cuda3std3__47nulloptE - _ZN34_INTERNAL_362518e3_4_k_cu_c4912e014cuda3std6ranges3__45__cpo7advanceE)
_ZN34_INTERNAL_362518e3_4_k_cu_c4912e014cuda3std6ranges3__45__cpo7advanceE:
	.zero		1
	.type		_ZN34_INTERNAL_362518e3_4_k_cu_c4912e014cuda3std3__47nulloptE,@object
	.size		_ZN34_INTERNAL_362518e3_4_k_cu_c4912e014cuda3std3__47nulloptE,(_ZN34_INTERNAL_362518e3_4_k_cu_c4912e014cuda3std6ranges3__45__cpo8distanceE - _ZN34_INTERNAL_362518e3_4_k_cu_c4912e014cuda3std3__47nulloptE)
_ZN34_INTERNAL_362518e3_4_k_cu_c4912e014cuda3std3__47nulloptE:
	.zero		1
	.type		_ZN34_INTERNAL_362518e3_4_k_cu_c4912e014cuda3std6ranges3__45__cpo8distanceE,@object
	.size		_ZN34_INTERNAL_362518e3_4_k_cu_c4912e014cuda3std6ranges3__45__cpo8distanceE,(_ZN34_INTERNAL_362518e3_4_k_cu_c4912e016thrust24THRUST_300001_SM_1000_NS12placeholders3_10E - _ZN34_INTERNAL_362518e3_4_k_cu_c4912e014cuda3std6ranges3__45__cpo8distanceE)
_ZN34_INTERNAL_362518e3_4_k_cu_c4912e014cuda3std6ranges3__45__cpo8distanceE:
	.zero		1
	.type		_ZN34_INTERNAL_362518e3_4_k_cu_c4912e016thrust24THRUST_300001_SM_1000_NS12placeholders3_10E,@object
	.size		_ZN34_INTERNAL_362518e3_4_k_cu_c4912e016thrust24THRUST_300001_SM_1000_NS12placeholders3_10E,(_ZN34_INTERNAL_362518e3_4_k_cu_c4912e014cuda3std3__419piecewise_constructE - _ZN34_INTERNAL_362518e3_4_k_cu_c4912e016thrust24THRUST_300001_SM_1000_NS12placeholders3_10E)
_ZN34_INTERNAL_362518e3_4_k_cu_c4912e016thrust24THRUST_300001_SM_1000_NS12placeholders3_10E:
	.zero		1
	.type		_ZN34_INTERNAL_362518e3_4_k_cu_c4912e014cuda3std3__419piecewise_constructE,@object
	.size		_ZN34_INTERNAL_362518e3_4_k_cu_c4912e014cuda3std3__419piecewise_constructE,(_ZN34_INTERNAL_362518e3_4_k_cu_c4912e014cuda3std6ranges3__45__cpo5cdataE - _ZN34_INTERNAL_362518e3_4_k_cu_c4912e014cuda3std3__419piecewise_constructE)
_ZN34_INTERNAL_362518e3_4_k_cu_c4912e014cuda3std3__419piecewise_constructE:
	.zero		1
	.type		_ZN34_INTERNAL_362518e3_4_k_cu_c4912e014cuda3std6ranges3__45__cpo5cdataE,@object
	.size		_ZN34_INTERNAL_362518e3_4_k_cu_c4912e014cuda3std6ranges3__45__cpo5cdataE,(_ZN34_INTERNAL_362518e3_4_k_cu_c4912e016thrust24THRUST_300001_SM_1000_NS12placeholders2_2E - _ZN34_INTERNAL_362518e3_4_k_cu_c4912e014cuda3std6ranges3__45__cpo5cdataE)
_ZN34_INTERNAL_362518e3_4_k_cu_c4912e014cuda3std6ranges3__45__cpo5cdataE:
	.zero		1
	.type		_ZN34_INTERNAL_362518e3_4_k_cu_c4912e016thrust24THRUST_300001_SM_1000_NS12placeholders2_2E,@object
	.size		_ZN34_INTERNAL_362518e3_4_k_cu_c4912e016thrust24THRUST_300001_SM_1000_NS12placeholders2_2E,(_ZN34_INTERNAL_362518e3_4_k_cu_c4912e014cuda3std3__45__cpo3endE - _ZN34_INTERNAL_362518e3_4_k_cu_c4912e016thrust24THRUST_300001_SM_1000_NS12placeholders2_2E)
_ZN34_INTERNAL_362518e3_4_k_cu_c4912e016thrust24THRUST_300001_SM_1000_NS12placeholders2_2E:
	.zero		1
	.type		_ZN34_INTERNAL_362518e3_4_k_cu_c4912e014cuda3std3__45__cpo3endE,@object
	.size		_ZN34_INTERNAL_362518e3_4_k_cu_c4912e014cuda3std3__45__cpo3endE,(_ZN34_INTERNAL_362518e3_4_k_cu_c4912e014cuda3std6ranges3__45__cpo3endE - _ZN34_INTERNAL_362518e3_4_k_cu_c4912e014cuda3std3__45__cpo3endE)
_ZN34_INTERNAL_362518e3_4_k_cu_c4912e014cuda3std3__45__cpo3endE:
	.zero		1
	.type		_ZN34_INTERNAL_362518e3_4_k_cu_c4912e014cuda3std6ranges3__45__cpo3endE,@object
	.size		_ZN34_INTERNAL_362518e3_4_k_cu_c4912e014cuda3std6ranges3__45__cpo3endE,(_ZN34_INTERNAL_362518e3_4_k_cu_c4912e016thrust24THRUST_300001_SM_1000_NS12placeholders2_6E - _ZN34_INTERNAL_362518e3_4_k_cu_c4912e014cuda3std6ranges3__45__cpo3endE)
_ZN34_INTERNAL_362518e3_4_k_cu_c4912e014cuda3std6ranges3__45__cpo3endE:
	.zero		1
	.type		_ZN34_INTERNAL_362518e3_4_k_cu_c4912e016thrust24THRUST_300001_SM_1000_NS12placeholders2_6E,@object
	.size		_ZN34_INTERNAL_362518e3_4_k_cu_c4912e016thrust24THRUST_300001_SM_1000_NS12placeholders2_6E,(_ZN34_INTERNAL_362518e3_4_k_cu_c4912e014cuda3std3__45__cpo4rendE - _ZN34_INTERNAL_362518e3_4_k_cu_c4912e016thrust24THRUST_300001_SM_1000_NS12placeholders2_6E)
_ZN34_INTERNAL_362518e3_4_k_cu_c4912e016thrust24THRUST_300001_SM_1000_NS12placeholders2_6E:
	.zero		1
	.type		_ZN34_INTERNAL_362518e3_4_k_cu_c4912e014cuda3std3__45__cpo4rendE,@object
	.size		_ZN34_INTERNAL_362518e3_4_k_cu_c4912e014cuda3std3__45__cpo4rendE,(_ZN34_INTERNAL_362518e3_4_k_cu_c4912e014cuda3std6ranges3__45__cpo9iter_swapE - _ZN34_INTERNAL_362518e3_4_k_cu_c4912e014cuda3std3__45__cpo4rendE)
_ZN34_INTERNAL_362518e3_4_k_cu_c4912e014cuda3std3__45__cpo4rendE:
	.zero		1
	.type		_ZN34_INTERNAL_362518e3_4_k_cu_c4912e014cuda3std6ranges3__45__cpo9iter_swapE,@object
	.size		_ZN34_INTERNAL_362518e3_4_k_cu_c4912e014cuda3std6ranges3__45__cpo9iter_swapE,(_ZN34_INTERNAL_362518e3_4_k_cu_c4912e014cuda3std3__48unexpectE - _ZN34_INTERNAL_362518e3_4_k_cu_c4912e014cuda3std6ranges3__45__cpo9iter_swapE)
_ZN34_INTERNAL_362518e3_4_k_cu_c4912e014cuda3std6ranges3__45__cpo9iter_swapE:
	.zero		1
	.type		_ZN34_INTERNAL_362518e3_4_k_cu_c4912e014cuda3std3__48unexpectE,@object
	.size		_ZN34_INTERNAL_362518e3_4_k_cu_c4912e014cuda3std3__48unexpectE,(_ZN34_INTERNAL_362518e3_4_k_cu_c4912e016thrust24THRUST_300001_SM_1000_NS8cuda_cub3parE - _ZN34_INTERNAL_362518e3_4_k_cu_c4912e014cuda3std3__48unexpectE)
_ZN34_INTERNAL_362518e3_4_k_cu_c4912e014cuda3std3__48unexpectE:
	.zero		1
	.type		_ZN34_INTERNAL_362518e3_4_k_cu_c4912e016thrust24THRUST_300001_SM_1000_NS8cuda_cub3parE,@object
	.size		_ZN34_INTERNAL_362518e3_4_k_cu_c4912e016thrust24THRUST_300001_SM_1000_NS8cuda_cub3parE,(_ZN34_INTERNAL_362518e3_4_k_cu_c4912e016thrust24THRUST_300001_SM_1000_NS12placeholders2_4E - _ZN34_INTERNAL_362518e3_4_k_cu_c4912e016thrust24THRUST_300001_SM_1000_NS8cuda_cub3parE)
_ZN34_INTERNAL_362518e3_4_k_cu_c4912e016thrust24THRUST_300001_SM_1000_NS8cuda_cub3parE:
	.zero		1
	.type		_ZN34_INTERNAL_362518e3_4_k_cu_c4912e016thrust24THRUST_300001_SM_1000_NS12placeholders2_4E,@object
	.size		_ZN34_INTERNAL_362518e3_4_k_cu_c4912e016thrust24THRUST_300001_SM_1000_NS12placeholders2_4E,(_ZN34_INTERNAL_362518e3_4_k_cu_c4912e014cuda3std3__45__cpo4cendE - _ZN34_INTERNAL_362518e3_4_k_cu_c4912e016thrust24THRUST_300001_SM_1000_NS12placeholders2_4E)
_ZN34_INTERNAL_362518e3_4_k_cu_c4912e016thrust24THRUST_300001_SM_1000_NS12placeholders2_4E:
	.zero		1
	.type		_ZN34_INTERNAL_362518e3_4_k_cu_c4912e014cuda3std3__45__cpo4cendE,@object
	.size		_ZN34_INTERNAL_362518e3_4_k_cu_c4912e014cuda3std3__45__cpo4cendE,(_ZN34_INTERNAL_362518e3_4_k_cu_c4912e014cuda3std6ranges3__45__cpo4cendE - _ZN34_INTERNAL_362518e3_4_k_cu_c4912e014cuda3std3__45__cpo4cendE)
_ZN34_INTERNAL_362518e3_4_k_cu_c4912e014cuda3std3__45__cpo4cendE:
	.zero		1
	.type		_ZN34_INTERNAL_362518e3_4_k_cu_c4912e014cuda3std6ranges3__45__cpo4cendE,@object
	.size		_ZN34_INTERNAL_362518e3_4_k_cu_c4912e014cuda3std6ranges3__45__cpo4cendE,(_ZN34_INTERNAL_362518e3_4_k_cu_c4912e014cuda3std3__420unreachable_sentinelE - _ZN34_INTERNAL_362518e3_4_k_cu_c4912e014cuda3std6ranges3__45__cpo4cendE)
_ZN34_INTERNAL_362518e3_4_k_cu_c4912e014cuda3std6ranges3__45__cpo4cendE:
	.zero		1
	.type		_ZN34_INTERNAL_362518e3_4_k_cu_c4912e014cuda3std3__420unreachable_sentinelE,@object
	.size		_ZN34_INTERNAL_362518e3_4_k_cu_c4912e014cuda3std3__420unreachable_sentinelE,(_ZN34_INTERNAL_362518e3_4_k_cu_c4912e014cuda3std6ranges3__45__cpo5ssizeE - _ZN34_INTERNAL_362518e3_4_k_cu_c4912e014cuda3std3__420unreachable_sentinelE)
_ZN34_INTERNAL_362518e3_4_k_cu_c4912e014cuda3std3__420unreachable_sentinelE:
	.zero		1
	.type		_ZN34_INTERNAL_362518e3_4_k_cu_c4912e014cuda3std6ranges3__45__cpo5ssizeE,@object
	.size		_ZN34_INTERNAL_362518e3_4_k_cu_c4912e014cuda3std6ranges3__45__cpo5ssizeE,(_ZN34_INTERNAL_362518e3_4_k_cu_c4912e016thrust24THRUST_300001_SM_1000_NS12placeholders2_8E - _ZN34_INTERNAL_362518e3_4_k_cu_c4912e014cuda3std6ranges3__45__cpo5ssizeE)
_ZN34_INTERNAL_362518e3_4_k_cu_c4912e014cuda3std6ranges3__45__cpo5ssizeE:
	.zero		1
	.type		_ZN34_INTERNAL_362518e3_4_k_cu_c4912e016thrust24THRUST_300001_SM_1000_NS12placeholders2_8E,@object
	.size		_ZN34_INTERNAL_362518e3_4_k_cu_c4912e016thrust24THRUST_300001_SM_1000_NS12placeholders2_8E,(_ZN34_INTERNAL_362518e3_4_k_cu_c4912e014cuda3std3__45__cpo5crendE - _ZN34_INTERNAL_362518e3_4_k_cu_c4912e016thrust24THRUST_300001_SM_1000_NS12placeholders2_8E)
_ZN34_INTERNAL_362518e3_4_k_cu_c4912e016thrust24THRUST_300001_SM_1000_NS12placeholders2_8E:
	.zero		1
	.type		_ZN34_INTERNAL_362518e3_4_k_cu_c4912e014cuda3std3__45__cpo5crendE,@object
	.size		_ZN34_INTERNAL_362518e3_4_k_cu_c4912e014cuda3std3__45__cpo5crendE,(_ZN34_INTERNAL_362518e3_4_k_cu_c4912e014cuda3std6ranges3__45__cpo4prevE - _ZN34_INTERNAL_362518e3_4_k_cu_c4912e014cuda3std3__45__cpo5crendE)
_ZN34_INTERNAL_362518e3_4_k_cu_c4912e014cuda3std3__45__cpo5crendE:
	.zero		1
	.type		_ZN34_INTERNAL_362518e3_4_k_cu_c4912e014cuda3std6ranges3__45__cpo4prevE,@object
	.size		_ZN34_INTERNAL_362518e3_4_k_cu_c4912e014cuda3std6ranges3__45__cpo4prevE,(_ZN34_INTERNAL_362518e3_4_k_cu_c4912e014cuda3std6ranges3__45__cpo9iter_moveE - _ZN34_INTERNAL_362518e3_4_k_cu_c4912e014cuda3std6ranges3__45__cpo4prevE)
_ZN34_INTERNAL_362518e3_4_k_cu_c4912e014cuda3std6ranges3__45__cpo4prevE:
	.zero		1
	.type		_ZN34_INTERNAL_362518e3_4_k_cu_c4912e014cuda3std6ranges3__45__cpo9iter_moveE,@object
	.size		_ZN34_INTERNAL_362518e3_4_k_cu_c4912e014cuda3std6ranges3__45__cpo9iter_moveE,(_ZN34_INTERNAL_362518e3_4_k_cu_c4912e016thrust24THRUST_300001_SM_1000_NS6system6detail10sequential3seqE - _ZN34_INTERNAL_362518e3_4_k_cu_c4912e014cuda3std6ranges3__45__cpo9iter_moveE)
_ZN34_INTERNAL_362518e3_4_k_cu_c4912e014cuda3std6ranges3__45__cpo9iter_moveE:
	.zero		1
	.type		_ZN34_INTERNAL_362518e3_4_k_cu_c4912e016thrust24THRUST_300001_SM_1000_NS6system6detail10sequential3seqE,@object
	.size		_ZN34_INTERNAL_362518e3_4_k_cu_c4912e016thrust24THRUST_300001_SM_1000_NS6system6detail10sequential3seqE,(.L_31 - _ZN34_INTERNAL_362518e3_4_k_cu_c4912e016thrust24THRUST_300001_SM_1000_NS6system6detail10sequential3seqE)
_ZN34_INTERNAL_362518e3_4_k_cu_c4912e016thrust24THRUST_300001_SM_1000_NS6system6detail10sequential3seqE:
	.zero		1
.L_31:


//--------------------- .nv.constant0._ZN3cub18CUB_300001_SM_10006detail8for_each13static_kernelINS2_12policy_hub_t12policy_500_tEmN6thrust24THRUST_300001_SM_1000_NS8cuda_cub20__uninitialized_fill7functorINS7_10device_ptrIiEEiEEEEvT0_T1_ --------------------------
	.section	.nv.constant0._ZN3cub18CUB_300001_SM_10006detail8for_each13static_kernelINS2_12policy_hub_t12policy_500_tEmN6thrust24THRUST_300001_SM_1000_NS8cuda_cub20__uninitialized_fill7functorINS7_10device_ptrIiEEiEEEEvT0_T1_,"a",@progbits
	.sectionflags	@""
	.align	4
.nv.constant0._ZN3cub18CUB_300001_SM_10006detail8for_each13static_kernelINS2_12policy_hub_t12policy_500_tEmN6thrust24THRUST_300001_SM_1000_NS8cuda_cub20__uninitialized_fill7functorINS7_10device_ptrIiEEiEEEEvT0_T1_:
	.zero		920


//--------------------- .nv.constant0._ZN3cub18CUB_300001_SM_10006detail11EmptyKernelIvEEvv --------------------------
	.section	.nv.constant0._ZN3cub18CUB_300001_SM_10006detail11EmptyKernelIvEEvv,"a",@progbits
	.sectionflags	@""
	.align	4
.nv.constant0._ZN3cub18CUB_300001_SM_10006detail11EmptyKernelIvEEvv:
	.zero		896


//--------------------- .nv.constant0._Z10fillMatrixPiPcS0_iii --------------------------
	.section	.nv.constant0._Z10fillMatrixPiPcS0_iii,"a",@progbits
	.sectionflags	@""
	.align	4
.nv.constant0._Z10fillMatrixPiPcS0_iii:
	.zero		932


//--------------------- SYMBOLS --------------------------

	.type		.nv.reservedSmem.offset0,@object
	.size		.nv.reservedSmem.offset0,0x4
